	.headerflags	@"EF_CUDA_TEXMODE_UNIFIED EF_CUDA_64BIT_ADDRESS EF_CUDA_ACCELERATORS EF_CUDA_SM90 EF_CUDA_VIRTUAL_SM(EF_CUDA_SM90)"
	.elftype	@"ET_EXEC"


//--------------------- .nv.info                  --------------------------
	.section	.nv.info,"",@"SHT_CUDA_INFO"
	.align	4


	//----- nvinfo : EIATTR_REGCOUNT
	.align		4
        /*0000*/ 	.byte	0x04, 0x2f
        /*0002*/ 	.short	(.L_3 - .L_2)
	.align		4
.L_2:
        /*0004*/ 	.word	index@(triton_poi_fused__native_batch_norm_legit_no_training_relu_5)
        /*0008*/ 	.word	0x00000011


	//----- nvinfo : EIATTR_MIN_STACK_SIZE
	.align		4
.L_3:
        /*000c*/ 	.byte	0x04, 0x12
        /*000e*/ 	.short	(.L_5 - .L_4)
	.align		4
.L_4:
        /*0010*/ 	.word	index@(triton_poi_fused__native_batch_norm_legit_no_training_relu_5)
        /*0014*/ 	.word	0x00000000


	//----- nvinfo : EIATTR_FRAME_SIZE
	.align		4
.L_5:
        /*0018*/ 	.byte	0x04, 0x11
        /*001a*/ 	.short	(.L_7 - .L_6)
	.align		4
.L_6:
        /*001c*/ 	.word	index@(triton_poi_fused__native_batch_norm_legit_no_training_relu_5)
        /*0020*/ 	.word	0x00000000


	//----- nvinfo : EIATTR_MIN_STACK_SIZE
	.align		4
.L_7:
        /*0024*/ 	.byte	0x04, 0x12
        /*0026*/ 	.short	(.L_9 - .L_8)
	.align		4
.L_8:
        /*0028*/ 	.word	index@(triton_poi_fused__native_batch_norm_legit_no_training_relu_5)
        /*002c*/ 	.word	0x00000000
.L_9:


//--------------------- .nv.info.triton_poi_fused__native_batch_norm_legit_no_training_relu_5 --------------------------
	.section	.nv.info.triton_poi_fused__native_batch_norm_legit_no_training_relu_5,"",@"SHT_CUDA_INFO"
	.sectionflags	@""
	.align	4


	//----- nvinfo : EIATTR_CUDA_API_VERSION
	.align		4
        /*0000*/ 	.byte	0x04, 0x37
        /*0002*/ 	.short	(.L_11 - .L_10)
.L_10:
        /*0004*/ 	.word	0x0000007c


	//----- nvinfo : EIATTR_KPARAM_INFO
	.align		4
.L_11:
        /*0008*/ 	.byte	0x04, 0x17
        /*000a*/ 	.short	(.L_13 - .L_12)
.L_12:
        /*000c*/ 	.word	0x00000000
        /*0010*/ 	.short	0x0006
        /*0012*/ 	.short	0x0030
        /*0014*/ 	.byte	0x00, 0xf0, 0x11, 0x00


	//----- nvinfo : EIATTR_KPARAM_INFO
	.align		4
.L_13:
        /*0018*/ 	.byte	0x04, 0x17
        /*001a*/ 	.short	(.L_15 - .L_14)
.L_14:
        /*001c*/ 	.word	0x00000000
        /*0020*/ 	.short	0x0005
        /*0022*/ 	.short	0x0028
        /*0024*/ 	.byte	0x00, 0xf4, 0x21, 0x00


	//----- nvinfo : EIATTR_KPARAM_INFO
	.align		4
.L_15:
        /*0028*/ 	.byte	0x04, 0x17
        /*002a*/ 	.short	(.L_17 - .L_16)
.L_16:
        /*002c*/ 	.word	0x00000000
        /*0030*/ 	.short	0x0004
        /*0032*/ 	.short	0x0020
        /*0034*/ 	.byte	0x00, 0xf4, 0x21, 0x00


	//----- nvinfo : EIATTR_KPARAM_INFO
	.align		4
.L_17:
        /*0038*/ 	.byte	0x04, 0x17
        /*003a*/ 	.short	(.L_19 - .L_18)
.L_18:
        /*003c*/ 	.word	0x00000000
        /*0040*/ 	.short	0x0003
        /*0042*/ 	.short	0x0018
        /*0044*/ 	.byte	0x00, 0xf4, 0x21, 0x00


	//----- nvinfo : EIATTR_KPARAM_INFO
	.align		4
.L_19:
        /*0048*/ 	.byte	0x04, 0x17
        /*004a*/ 	.short	(.L_21 - .L_20)
.L_20:
        /*004c*/ 	.word	0x00000000
        /*0050*/ 	.short	0x0002
        /*0052*/ 	.short	0x0010
        /*0054*/ 	.byte	0x00, 0xf4, 0x21, 0x00


	//----- nvinfo : EIATTR_KPARAM_INFO
	.align		4
.L_21:
        /*0058*/ 	.byte	0x04, 0x17
        /*005a*/ 	.short	(.L_23 - .L_22)
.L_22:
        /*005c*/ 	.word	0x00000000
        /*0060*/ 	.short	0x0001
        /*0062*/ 	.short	0x0008
        /*0064*/ 	.byte	0x00, 0xf4, 0x21, 0x00


	//----- nvinfo : EIATTR_KPARAM_INFO
	.align		4
.L_23:
        /*0068*/ 	.byte	0x04, 0x17
        /*006a*/ 	.short	(.L_25 - .L_24)
.L_24:
        /*006c*/ 	.word	0x00000000
        /*0070*/ 	.short	0x0000
        /*0072*/ 	.short	0x0000
        /*0074*/ 	.byte	0x00, 0xf4, 0x21, 0x00


	//----- nvinfo : EIATTR_SPARSE_MMA_MASK
	.align		4
.L_25:
        /*0078*/ 	.byte	0x03, 0x50
        /*007a*/ 	.short	0x0000


	//----- nvinfo : EIATTR_MAXREG_COUNT
	.align		4
        /*007c*/ 	.byte	0x03, 0x1b
        /*007e*/ 	.short	0x00ff


	//----- nvinfo : EIATTR_EXIT_INSTR_OFFSETS
	.align		4
        /*0080*/ 	.byte	0x04, 0x1c
        /*0082*/ 	.short	(.L_27 - .L_26)


	//   ....[0]....
.L_26:
        /*0084*/ 	.word	0x000003b0


	//----- nvinfo : EIATTR_REQNTID
	.align		4
.L_27:
        /*0088*/ 	.byte	0x04, 0x10
        /*008a*/ 	.short	(.L_29 - .L_28)
.L_28:
        /*008c*/ 	.word	0x00000100
        /*0090*/ 	.word	0x00000001
        /*0094*/ 	.word	0x00000001


	//----- nvinfo : EIATTR_CBANK_PARAM_SIZE
	.align		4
.L_29:
        /*0098*/ 	.byte	0x03, 0x19
        /*009a*/ 	.short	0x0034


	//----- nvinfo : EIATTR_PARAM_CBANK
	.align		4
        /*009c*/ 	.byte	0x04, 0x0a
        /*009e*/ 	.short	(.L_31 - .L_30)
	.align		4
.L_30:
        /*00a0*/ 	.word	index@(.nv.constant0.triton_poi_fused__native_batch_norm_legit_no_training_relu_5)
        /*00a4*/ 	.short	0x0210
        /*00a6*/ 	.short	0x0034


	//----- nvinfo : EIATTR_SW_WAR
	.align		4
.L_31:
        /*00a8*/ 	.byte	0x04, 0x36
        /*00aa*/ 	.short	(.L_33 - .L_32)
.L_32:
        /*00ac*/ 	.word	0x00000008
.L_33:


//--------------------- .nv.callgraph             --------------------------
	.section	.nv.callgraph,"",@"SHT_CUDA_CALLGRAPH"
	.align	4
	.sectionentsize	8
	.align		4
        /*0000*/ 	.word	0x00000000
	.align		4
        /*0004*/ 	.word	0xffffffff
	.align		4
        /*0008*/ 	.word	0x00000000
	.align		4
        /*000c*/ 	.word	0xfffffffe
	.align		4
        /*0010*/ 	.word	0x00000000
	.align		4
        /*0014*/ 	.word	0xfffffffd
	.align		4
        /*0018*/ 	.word	0x00000000
	.align		4
        /*001c*/ 	.word	0xfffffffc


//--------------------- .nv.constant4             --------------------------
	.section	.nv.constant4,"a",@progbits
	.align	8
	.align		8
.nv.constant4:
        /*0000*/ 	.dword	_$_str
	.align		8
        /*0008*/ 	.dword	_$_str_$_2


//--------------------- .text.triton_poi_fused__native_batch_norm_legit_no_training_relu_5 --------------------------
	.section	.text.triton_poi_fused__native_batch_norm_legit_no_training_relu_5,"ax",@progbits
	.align	128
        .global         triton_poi_fused__native_batch_norm_legit_no_training_relu_5
        .type           triton_poi_fused__native_batch_norm_legit_no_training_relu_5,@function
        .size           triton_poi_fused__native_batch_norm_legit_no_training_relu_5,(.L_x_1 - triton_poi_fused__native_batch_norm_legit_no_training_relu_5)
        .other          triton_poi_fused__native_batch_norm_legit_no_training_relu_5,@"STO_CUDA_ENTRY STV_DEFAULT"
triton_poi_fused__native_batch_norm_legit_no_training_relu_5:
.text.triton_poi_fused__native_batch_norm_legit_no_training_relu_5:
[----:B------:R-:W-:Y:S01]  /*0000*/  LDC R1, c[0x0][0x28] ;  /* 0x00000a00ff017b82 */ /* 0x000fe20000000800 */
[----:B------:R-:W1:Y:S07]  /*0010*/  S2R R0, SR_TID.X ;  /* 0x0000000000007919 */ /* 0x000e6e0000002100 */
[----:B------:R-:W2:Y:S01]  /*0020*/  LDC.64 R6, c[0x0][0x220] ;  /* 0x00008800ff067b82 */ /* 0x000ea20000000a00 */
[----:B------:R-:W-:Y:S01]  /*0030*/  ULDC.64 UR4, c[0x0][0x208] ;  /* 0x0000820000047ab9 */ /* 0x000fe20000000a00 */
[----:B------:R-:W3:Y:S06]  /*0040*/  S2R R5, SR_CTAID.X ;  /* 0x0000000000057919 */ /* 0x000eec0000002500 */
[----:B------:R-:W4:Y:S08]  /*0050*/  LDC.64 R8, c[0x0][0x228] ;  /* 0x00008a00ff087b82 */ /* 0x000f300000000a00 */
[----:B------:R-:W5:Y:S01]  /*0060*/  LDC.64 R10, c[0x0][0x230] ;  /* 0x00008c00ff0a7b82 */ /* 0x000f620000000a00 */
[----:B-1----:R-:W-:-:S02]  /*0070*/  SHF.L.U32 R0, R0, 0x1, RZ ;  /* 0x0000000100007819 */ /* 0x002fc400000006ff */
[----:B---3--:R-:W-:Y:S02]  /*0080*/  SHF.R.S32.HI R3, RZ, 0x16, R5 ;  /* 0x00000016ff037819 */ /* 0x008fe40000011405 */
[----:B------:R-:W-:Y:S02]  /*0090*/  LOP3.LUT R0, R0, 0x1fe, RZ, 0xc0, !PT ;  /* 0x000001fe00007812 */ /* 0x000fe400078ec0ff */
[----:B------:R-:W-:Y:S02]  /*00a0*/  SGXT R3, R3, 0x1 ;  /* 0x000000010303781a */ /* 0x000fe40000000200 */
[----:B------:R-:W-:Y:S02]  /*00b0*/  LEA R0, R5, R0, 0x9 ;  /* 0x0000000005007211 */ /* 0x000fe400078e48ff */
[----:B------:R-:W1:Y:S02]  /*00c0*/  LDC.64 R4, c[0x0][0x218] ;  /* 0x00008600ff047b82 */ /* 0x000e640000000a00 */
[----:B------:R-:W-:-:S04]  /*00d0*/  LEA.HI R3, R3, R0, RZ, 0xc ;  /* 0x0000000003037211 */ /* 0x000fc800078f60ff */
[----:B------:R-:W-:-:S04]  /*00e0*/  SHF.R.S32.HI R3, RZ, 0xc, R3 ;  /* 0x0000000cff037819 */ /* 0x000fc80000011403 */
[----:B------:R-:W-:-:S04]  /*00f0*/  LEA.HI R2, R3, R3, RZ, 0x8 ;  /* 0x0000000303027211 */ /* 0x000fc800078f40ff */
[----:B------:R-:W-:-:S05]  /*0100*/  LOP3.LUT R2, R2, 0xffffff00, RZ, 0xc0, !PT ;  /* 0xffffff0002027812 */ /* 0x000fca00078ec0ff */
[----:B------:R-:W-:Y:S02]  /*0110*/  IMAD.IADD R13, R3, 0x1, -R2 ;  /* 0x00000001030d7824 */ /* 0x000fe400078e0a02 */
[----:B------:R-:W3:Y:S02]  /*0120*/  LDC.64 R2, c[0x0][0x210] ;  /* 0x00008400ff027b82 */ /* 0x000ee40000000a00 */
[----:B--2---:R-:W-:-:S06]  /*0130*/  IMAD.WIDE R6, R13, 0x4, R6 ;  /* 0x000000040d067825 */ /* 0x004fcc00078e0206 */
[----:B------:R-:W2:Y:S01]  /*0140*/  LDG.E.EL R6, desc[UR4][R6.64] ;  /* 0x0000000406067981 */ /* 0x000ea2000c2e1900 */
[----:B-1----:R-:W-:-:S05]  /*0150*/  IMAD.WIDE R4, R13, 0x4, R4 ;  /* 0x000000040d047825 */ /* 0x002fca00078e0204 */
[----:B------:R1:W2:Y:S01]  /*0160*/  LDG.E.EL R12, desc[UR4][R4.64] ;  /* 0x00000004040c7981 */ /* 0x0002a2000c2e1900 */
[----:B----4-:R-:W-:-:S04]  /*0170*/  IMAD.WIDE R8, R13, 0x4, R8 ;  /* 0x000000040d087825 */ /* 0x010fc800078e0208 */
[----:B-----5:R-:W-:Y:S02]  /*0180*/  IMAD.WIDE R10, R13, 0x4, R10 ;  /* 0x000000040d0a7825 */ /* 0x020fe400078e020a */
[----:B------:R4:W5:Y:S02]  /*0190*/  LDG.E.EL R8, desc[UR4][R8.64] ;  /* 0x0000000408087981 */ /* 0x000964000c2e1900 */
[----:B---3--:R-:W-:Y:S02]  /*01a0*/  IMAD.WIDE R2, R0, 0x4, R2 ;  /* 0x0000000400027825 */ /* 0x008fe400078e0202 */
[----:B------:R-:W5:Y:S01]  /*01b0*/  LDG.E.EL R11, desc[UR4][R10.64] ;  /* 0x000000040a0b7981 */ /* 0x000f62000c2e1900 */
[----:B------:R-:W-:Y:S01]  /*01c0*/  HFMA2.MMA R14, -RZ, RZ, 1.625, 0 ;  /* 0x3e800000ff0e7435 */ /* 0x000fe200000001ff */
[----:B-1----:R-:W1:Y:S02]  /*01d0*/  LDC.64 R4, c[0x0][0x238] ;  /* 0x00008e00ff047b82 */ /* 0x002e640000000a00 */
[----:B------:R-:W3:Y:S01]  /*01e0*/  LDG.E.64 R2, desc[UR4][R2.64] ;  /* 0x0000000402027981 */ /* 0x000ee2000c1e1b00 */
[----:B----4-:R-:W-:-:S04]  /*01f0*/  SHF.R.S32.HI R9, RZ, 0x1f, R0 ;  /* 0x0000001fff097819 */ /* 0x010fc80000011400 */
[----:B------:R-:W-:-:S04]  /*0200*/  LEA.HI R9, R9, R0, RZ, 0x14 ;  /* 0x0000000009097211 */ /* 0x000fc800078fa0ff */
[----:B------:R-:W-:Y:S02]  /*0210*/  LOP3.LUT R13, R9, 0xfff00000, RZ, 0xc0, !PT ;  /* 0xfff00000090d7812 */ /* 0x000fe400078ec0ff */
[----:B------:R-:W-:-:S03]  /*0220*/  SHF.R.S32.HI R9, RZ, 0x14, R9 ;  /* 0x00000014ff097819 */ /* 0x000fc60000011409 */
[----:B------:R-:W-:-:S04]  /*0230*/  IMAD.IADD R0, R0, 0x1, -R13 ;  /* 0x0000000100007824 */ /* 0x000fc800078e0a0d */
[----:B------:R-:W-:-:S04]  /*0240*/  IMAD R9, R9, 0x600000, R0 ;  /* 0x0060000009097824 */ /* 0x000fc800078e0200 */
[----:B-1----:R-:W-:-:S04]  /*0250*/  IMAD.WIDE R4, R9, 0x4, R4 ;  /* 0x0000000409047825 */ /* 0x002fc800078e0204 */
[----:B--2---:R-:W-:-:S04]  /*0260*/  FADD R6, R6, 9.9999997473787516356e-06 ;  /* 0x3727c5ac06067421 */ /* 0x004fc80000000000 */
[----:B------:R-:W1:Y:S02]  /*0270*/  MUFU.SQRT R7, R6 ;  /* 0x0000000600077308 */ /* 0x000e640000002000 */
[C---:B-1----:R-:W-:Y:S02]  /*0280*/  FSETP.GT.AND P0, PT, R7.reuse, 8.50705917302346158658e+37, PT ;  /* 0x7e8000000700780b */ /* 0x042fe40003f04000 */
[----:B------:R-:W-:-:S11]  /*0290*/  FSETP.GEU.AND P1, PT, R7, 1.175494350822287508e-38, PT ;  /* 0x008000000700780b */ /* 0x000fd60003f2e000 */
[----:B------:R-:W-:-:S04]  /*02a0*/  @P0 FMUL R7, R7, 0.25 ;  /* 0x3e80000007070820 */ /* 0x000fc80000400000 */
[----:B------:R-:W-:-:S06]  /*02b0*/  @!P1 FMUL R7, R7, 16777216 ;  /* 0x4b80000007079820 */ /* 0x000fcc0000400000 */
[----:B------:R-:W1:Y:S01]  /*02c0*/  MUFU.RCP R7, R7 ;  /* 0x0000000700077308 */ /* 0x000e620000001000 */
[----:B------:R-:W-:Y:S01]  /*02d0*/  FSEL R14, R14, 1, P0 ;  /* 0x3f8000000e0e7808 */ /* 0x000fe20000000000 */
[----:B---3--:R-:W-:-:S04]  /*02e0*/  FADD R2, R2, -R12 ;  /* 0x8000000c02027221 */ /* 0x008fc80000000000 */
[----:B------:R-:W-:Y:S01]  /*02f0*/  @!P1 FMUL R14, R14, 16777216 ;  /* 0x4b8000000e0e9820 */ /* 0x000fe20000400000 */
[----:B------:R-:W-:-:S03]  /*0300*/  FADD R3, R3, -R12 ;  /* 0x8000000c03037221 */ /* 0x000fc60000000000 */
[----:B-1----:R-:W-:-:S04]  /*0310*/  FMUL R14, R7, R14 ;  /* 0x0000000e070e7220 */ /* 0x002fc80000400000 */
[-C--:B------:R-:W-:Y:S01]  /*0320*/  FMUL R2, R2, R14.reuse ;  /* 0x0000000e02027220 */ /* 0x080fe20000400000 */
[----:B------:R-:W-:-:S03]  /*0330*/  FMUL R14, R3, R14 ;  /* 0x0000000e030e7220 */ /* 0x000fc60000400000 */
[C-C-:B-----5:R-:W-:Y:S01]  /*0340*/  FFMA R2, R8.reuse, R2, R11.reuse ;  /* 0x0000000208027223 */ /* 0x160fe2000000000b */
[----:B------:R-:W-:-:S04]  /*0350*/  FFMA R14, R8, R14, R11 ;  /* 0x0000000e080e7223 */ /* 0x000fc8000000000b */
[----:B------:R-:W-:Y:S02]  /*0360*/  FSETP.GEU.AND P0, PT, R2, RZ, PT ;  /* 0x000000ff0200720b */ /* 0x000fe40003f0e000 */
[----:B------:R-:W-:Y:S02]  /*0370*/  FSETP.GEU.AND P1, PT, R14, RZ, PT ;  /* 0x000000ff0e00720b */ /* 0x000fe40003f2e000 */
[----:B------:R-:W-:Y:S02]  /*0380*/  FSEL R2, R2, RZ, P0 ;  /* 0x000000ff02027208 */ /* 0x000fe40000000000 */
[----:B------:R-:W-:-:S05]  /*0390*/  FSEL R3, R14, RZ, P1 ;  /* 0x000000ff0e037208 */ /* 0x000fca0000800000 */
[----:B------:R-:W-:Y:S01]  /*03a0*/  STG.E.64 desc[UR4][R4.64], R2 ;  /* 0x0000000204007986 */ /* 0x000fe2000c101b04 */
[----:B------:R-:W-:Y:S05]  /*03b0*/  EXIT ;  /* 0x000000000000794d */ /* 0x000fea0003800000 */
.L_x_0:
[----:B------:R-:W-:-:S00]  /*03c0*/  BRA `(.L_x_0) ;  /* 0xfffffffc00fc7947 */ /* 0x000fc0000383ffff */
[----:B------:R-:W-:-:S00]  /*03d0*/  NOP ;  /* 0x0000000000007918 */ /* 0x000fc00000000000 */
        /* <DEDUP_REMOVED lines=10> */
.L_x_1:


//--------------------- .nv.global.init           --------------------------
	.section	.nv.global.init,"aw",@progbits
.nv.global.init:
	.type		_$_str,@object
	.size		_$_str,(_$_str_$_2 - _$_str)
_$_str:
        /*0000*/ 	.byte	0x5f, 0x5f, 0x43, 0x55, 0x44, 0x41, 0x5f, 0x46, 0x54, 0x5a, 0x00
	.type		_$_str_$_2,@object
	.size		_$_str_$_2,(.L_1 - _$_str_$_2)
_$_str_$_2:
        /*000b*/ 	.byte	0x5f, 0x5f, 0x43, 0x55, 0x44, 0x41, 0x5f, 0x50, 0x52, 0x45, 0x43, 0x5f, 0x53, 0x51, 0x52, 0x54
        /*001b*/ 	.byte	0x00
.L_1:


//--------------------- .nv.constant0.triton_poi_fused__native_batch_norm_legit_no_training_relu_5 --------------------------
	.section	.nv.constant0.triton_poi_fused__native_batch_norm_legit_no_training_relu_5,"a",@progbits
	.sectionflags	@""
	.align	4
.nv.constant0.triton_poi_fused__native_batch_norm_legit_no_training_relu_5:
	.zero		580
